	.headerflags	@"EF_CUDA_TEXMODE_UNIFIED EF_CUDA_64BIT_ADDRESS EF_CUDA_SM89 EF_CUDA_VIRTUAL_SM(EF_CUDA_SM89)"
	.elftype	@"ET_EXEC"


//--------------------- .nv.info                  --------------------------
	.section	.nv.info,"",@"SHT_CUDA_INFO"
	.align	4


	//----- nvinfo : EIATTR_REGCOUNT
	.align		4
        /*0000*/ 	.byte	0x04, 0x2f
        /*0002*/ 	.short	(.L_1 - .L_0)
	.align		4
.L_0:
        /*0004*/ 	.word	index@(_rms_norm_backward_kernel)
        /*0008*/ 	.word	0x0000003f


	//----- nvinfo : EIATTR_MIN_STACK_SIZE
	.align		4
.L_1:
        /*000c*/ 	.byte	0x04, 0x12
        /*000e*/ 	.short	(.L_3 - .L_2)
	.align		4
.L_2:
        /*0010*/ 	.word	index@(_rms_norm_backward_kernel)
        /*0014*/ 	.word	0x00000000


	//----- nvinfo : EIATTR_FRAME_SIZE
	.align		4
.L_3:
        /*0018*/ 	.byte	0x04, 0x11
        /*001a*/ 	.short	(.L_5 - .L_4)
	.align		4
.L_4:
        /*001c*/ 	.word	index@(_rms_norm_backward_kernel)
        /*0020*/ 	.word	0x00000000


	//----- nvinfo : EIATTR_MIN_STACK_SIZE
	.align		4
.L_5:
        /*0024*/ 	.byte	0x04, 0x12
        /*0026*/ 	.short	(.L_7 - .L_6)
	.align		4
.L_6:
        /*0028*/ 	.word	index@(_rms_norm_backward_kernel)
        /*002c*/ 	.word	0x00000000
.L_7:


//--------------------- .nv.info._rms_norm_backward_kernel --------------------------
	.section	.nv.info._rms_norm_backward_kernel,"",@"SHT_CUDA_INFO"
	.sectionflags	@""
	.align	4


	//----- nvinfo : EIATTR_CUDA_API_VERSION
	.align		4
        /*0000*/ 	.byte	0x04, 0x37
        /*0002*/ 	.short	(.L_9 - .L_8)
.L_8:
        /*0004*/ 	.word	0x0000007c


	//----- nvinfo : EIATTR_PARAM_CBANK
	.align		4
.L_9:
        /*0008*/ 	.byte	0x04, 0x0a
        /*000a*/ 	.short	(.L_11 - .L_10)
	.align		4
.L_10:
        /*000c*/ 	.word	index@(.nv.constant0._rms_norm_backward_kernel)
        /*0010*/ 	.short	0x0160
        /*0012*/ 	.short	0x0058


	//----- nvinfo : EIATTR_CBANK_PARAM_SIZE
	.align		4
.L_11:
        /*0014*/ 	.byte	0x03, 0x19
        /*0016*/ 	.short	0x0058


	//----- nvinfo : EIATTR_KPARAM_INFO
	.align		4
        /*0018*/ 	.byte	0x04, 0x17
        /*001a*/ 	.short	(.L_13 - .L_12)
.L_12:
        /*001c*/ 	.word	0x00000000
        /*0020*/ 	.short	0x000c
        /*0022*/ 	.short	0x0054
        /*0024*/ 	.byte	0x00, 0xf0, 0x11, 0x00


	//----- nvinfo : EIATTR_KPARAM_INFO
	.align		4
.L_13:
        /*0028*/ 	.byte	0x04, 0x17
        /*002a*/ 	.short	(.L_15 - .L_14)
.L_14:
        /*002c*/ 	.word	0x00000000
        /*0030*/ 	.short	0x000b
        /*0032*/ 	.short	0x0050
        /*0034*/ 	.byte	0x00, 0xf0, 0x11, 0x00


	//----- nvinfo : EIATTR_KPARAM_INFO
	.align		4
.L_15:
        /*0038*/ 	.byte	0x04, 0x17
        /*003a*/ 	.short	(.L_17 - .L_16)
.L_16:
        /*003c*/ 	.word	0x00000000
        /*0040*/ 	.short	0x000a
        /*0042*/ 	.short	0x004c
        /*0044*/ 	.byte	0x00, 0xf0, 0x11, 0x00


	//----- nvinfo : EIATTR_KPARAM_INFO
	.align		4
.L_17:
        /*0048*/ 	.byte	0x04, 0x17
        /*004a*/ 	.short	(.L_19 - .L_18)
.L_18:
        /*004c*/ 	.word	0x00000000
        /*0050*/ 	.short	0x0009
        /*0052*/ 	.short	0x0048
        /*0054*/ 	.byte	0x00, 0xf0, 0x11, 0x00


	//----- nvinfo : EIATTR_KPARAM_INFO
	.align		4
.L_19:
        /*0058*/ 	.byte	0x04, 0x17
        /*005a*/ 	.short	(.L_21 - .L_20)
.L_20:
        /*005c*/ 	.word	0x00000000
        /*0060*/ 	.short	0x0008
        /*0062*/ 	.short	0x0040
        /*0064*/ 	.byte	0x00, 0xf4, 0x21, 0x00


	//----- nvinfo : EIATTR_KPARAM_INFO
	.align		4
.L_21:
        /*0068*/ 	.byte	0x04, 0x17
        /*006a*/ 	.short	(.L_23 - .L_22)
.L_22:
        /*006c*/ 	.word	0x00000000
        /*0070*/ 	.short	0x0007
        /*0072*/ 	.short	0x0038
        /*0074*/ 	.byte	0x00, 0xf4, 0x21, 0x00


	//----- nvinfo : EIATTR_KPARAM_INFO
	.align		4
.L_23:
        /*0078*/ 	.byte	0x04, 0x17
        /*007a*/ 	.short	(.L_25 - .L_24)
.L_24:
        /*007c*/ 	.word	0x00000000
        /*0080*/ 	.short	0x0006
        /*0082*/ 	.short	0x0030
        /*0084*/ 	.byte	0x00, 0xf4, 0x21, 0x00


	//----- nvinfo : EIATTR_KPARAM_INFO
	.align		4
.L_25:
        /*0088*/ 	.byte	0x04, 0x17
        /*008a*/ 	.short	(.L_27 - .L_26)
.L_26:
        /*008c*/ 	.word	0x00000000
        /*0090*/ 	.short	0x0005
        /*0092*/ 	.short	0x0028
        /*0094*/ 	.byte	0x00, 0xf0, 0x11, 0x00


	//----- nvinfo : EIATTR_KPARAM_INFO
	.align		4
.L_27:
        /*0098*/ 	.byte	0x04, 0x17
        /*009a*/ 	.short	(.L_29 - .L_28)
.L_28:
        /*009c*/ 	.word	0x00000000
        /*00a0*/ 	.short	0x0004
        /*00a2*/ 	.short	0x0020
        /*00a4*/ 	.byte	0x00, 0xf4, 0x21, 0x00


	//----- nvinfo : EIATTR_KPARAM_INFO
	.align		4
.L_29:
        /*00a8*/ 	.byte	0x04, 0x17
        /*00aa*/ 	.short	(.L_31 - .L_30)
.L_30:
        /*00ac*/ 	.word	0x00000000
        /*00b0*/ 	.short	0x0003
        /*00b2*/ 	.short	0x0018
        /*00b4*/ 	.byte	0x00, 0xf0, 0x11, 0x00


	//----- nvinfo : EIATTR_KPARAM_INFO
	.align		4
.L_31:
        /*00b8*/ 	.byte	0x04, 0x17
        /*00ba*/ 	.short	(.L_33 - .L_32)
.L_32:
        /*00bc*/ 	.word	0x00000000
        /*00c0*/ 	.short	0x0002
        /*00c2*/ 	.short	0x0010
        /*00c4*/ 	.byte	0x00, 0xf4, 0x21, 0x00


	//----- nvinfo : EIATTR_KPARAM_INFO
	.align		4
.L_33:
        /*00c8*/ 	.byte	0x04, 0x17
        /*00ca*/ 	.short	(.L_35 - .L_34)
.L_34:
        /*00cc*/ 	.word	0x00000000
        /*00d0*/ 	.short	0x0001
        /*00d2*/ 	.short	0x0008
        /*00d4*/ 	.byte	0x00, 0xf0, 0x11, 0x00


	//----- nvinfo : EIATTR_KPARAM_INFO
	.align		4
.L_35:
        /*00d8*/ 	.byte	0x04, 0x17
        /*00da*/ 	.short	(.L_37 - .L_36)
.L_36:
        /*00dc*/ 	.word	0x00000000
        /*00e0*/ 	.short	0x0000
        /*00e2*/ 	.short	0x0000
        /*00e4*/ 	.byte	0x00, 0xf4, 0x21, 0x00


	//----- nvinfo : EIATTR_MAXREG_COUNT
	.align		4
.L_37:
        /*00e8*/ 	.byte	0x03, 0x1b
        /*00ea*/ 	.short	0x00ff


	//----- nvinfo : EIATTR_COOP_GROUP_MASK_REGIDS
	.align		4
        /*00ec*/ 	.byte	0x04, 0x29
        /*00ee*/ 	.short	(.L_39 - .L_38)


	//   ....[0]....
.L_38:
        /*00f0*/ 	.word	0xffffffff


	//   ....[1]....
        /*00f4*/ 	.word	0xffffffff


	//   ....[2]....
        /*00f8*/ 	.word	0xffffffff


	//   ....[3]....
        /*00fc*/ 	.word	0xffffffff


	//   ....[4]....
        /*0100*/ 	.word	0xffffffff


	//   ....[5]....
        /*0104*/ 	.word	0xffffffff


	//   ....[6]....
        /*0108*/ 	.word	0xffffffff


	//   ....[7]....
        /*010c*/ 	.word	0xffffffff


	//----- nvinfo : EIATTR_COOP_GROUP_INSTR_OFFSETS
	.align		4
.L_39:
        /*0110*/ 	.byte	0x04, 0x28
        /*0112*/ 	.short	(.L_41 - .L_40)


	//   ....[0]....
.L_40:
        /*0114*/ 	.word	0x000008c0


	//   ....[1]....
        /*0118*/ 	.word	0x00000920


	//   ....[2]....
        /*011c*/ 	.word	0x00000940


	//   ....[3]....
        /*0120*/ 	.word	0x00000960


	//   ....[4]....
        /*0124*/ 	.word	0x00000980


	//   ....[5]....
        /*0128*/ 	.word	0x000009f0


	//   ....[6]....
        /*012c*/ 	.word	0x00000a10


	//   ....[7]....
        /*0130*/ 	.word	0x00000a40


	//----- nvinfo : EIATTR_EXIT_INSTR_OFFSETS
	.align		4
.L_41:
        /*0134*/ 	.byte	0x04, 0x1c
        /*0136*/ 	.short	(.L_43 - .L_42)


	//   ....[0]....
.L_42:
        /*0138*/ 	.word	0x00001100


	//   ....[1]....
        /*013c*/ 	.word	0x00001130


	//----- nvinfo : EIATTR_REQNTID
	.align		4
.L_43:
        /*0140*/ 	.byte	0x04, 0x10
        /*0142*/ 	.short	(.L_45 - .L_44)
.L_44:
        /*0144*/ 	.word	0x00000100
        /*0148*/ 	.word	0x00000001
        /*014c*/ 	.word	0x00000001
.L_45:


//--------------------- .nv.callgraph             --------------------------
	.section	.nv.callgraph,"",@"SHT_CUDA_CALLGRAPH"
	.align	4
	.sectionentsize	8
	.align		4
        /*0000*/ 	.word	0x00000000
	.align		4
        /*0004*/ 	.word	0xffffffff
	.align		4
        /*0008*/ 	.word	0x00000000
	.align		4
        /*000c*/ 	.word	0xfffffffe
	.align		4
        /*0010*/ 	.word	0x00000000
	.align		4
        /*0014*/ 	.word	0xfffffffd
	.align		4
        /*0018*/ 	.word	0x00000000
	.align		4
        /*001c*/ 	.word	0xfffffffc


//--------------------- .nv.rel.action            --------------------------
	.section	.nv.rel.action,"",@"SHT_CUDA_RELOCINFO"
	.align	8
	.sectionentsize	8
        /*0000*/ 	.byte	0x73, 0x00, 0x00, 0x00, 0x00, 0x00, 0x00, 0x00, 0x00, 0x00, 0x00, 0x11, 0x25, 0x00, 0x05, 0x36


//--------------------- .nv.constant0._rms_norm_backward_kernel --------------------------
	.section	.nv.constant0._rms_norm_backward_kernel,"a",@progbits
	.sectionflags	@""
	.align	4
.nv.constant0._rms_norm_backward_kernel:
	.zero		440


//--------------------- .text._rms_norm_backward_kernel --------------------------
	.section	.text._rms_norm_backward_kernel,"ax",@progbits
	.sectionflags	@"SHF_BARRIERS=1"
	.sectioninfo	@"SHI_REGISTERS=63"
	.align	128
        .global         _rms_norm_backward_kernel
        .type           _rms_norm_backward_kernel,@function
        .size           _rms_norm_backward_kernel,(.L_x_3 - _rms_norm_backward_kernel)
        .other          _rms_norm_backward_kernel,@"STO_CUDA_ENTRY STV_DEFAULT"
_rms_norm_backward_kernel:
.text._rms_norm_backward_kernel:
[----:B------:R-:W-:Y:S02]  /*0000*/  MOV R1, c[0x0][0x28] ;  /* 0x00000a0000017a02 */ /* 0x000fe40000000f00 */
[----:B------:R-:W0:Y:S01]  /*0010*/  S2R R3, SR_TID.X ;  /* 0x0000000000037919 */ /* 0x000e220000002100 */
[----:B------:R-:W-:Y:S01]  /*0020*/  IMAD.MOV.U32 R7, RZ, RZ, 0x2 ;  /* 0x00000002ff077424 */ /* 0x000fe200078e00ff */
[----:B------:R-:W-:Y:S01]  /*0030*/  CS2R R8, SRZ ;  /* 0x0000000000087805 */ /* 0x000fe2000001ff00 */
[----:B------:R-:W-:Y:S01]  /*0040*/  CS2R R10, SRZ ;  /* 0x00000000000a7805 */ /* 0x000fe2000001ff00 */
[----:B------:R-:W-:Y:S01]  /*0050*/  ULDC.64 UR4, c[0x0][0x118] ;  /* 0x0000460000047ab9 */ /* 0x000fe20000000a00 */
[----:B0-----:R-:W-:-:S04]  /*0060*/  SHF.L.U32 R0, R3, 0x3, RZ ;  /* 0x0000000303007819 */ /* 0x001fc800000006ff */
[----:B------:R-:W-:-:S04]  /*0070*/  LOP3.LUT R0, R0, 0x7f8, RZ, 0xc0, !PT ;  /* 0x000007f800007812 */ /* 0x000fc800078ec0ff */
[C---:B------:R-:W-:Y:S01]  /*0080*/  ISETP.GE.AND P1, PT, R0.reuse, c[0x0][0x1b0], PT ;  /* 0x00006c0000007a0c */ /* 0x040fe20003f26270 */
[----:B------:R-:W-:-:S12]  /*0090*/  IMAD.WIDE.U32 R6, R0, R7, c[0x0][0x190] ;  /* 0x0000640000067625 */ /* 0x000fd800078e0007 */
[----:B------:R-:W2:Y:S01]  /*00a0*/  @!P1 LDG.E.128 R8, [R6.64] ;  /* 0x0000000406089981 */ /* 0x000ea2000c1e1d00 */
[----:B------:R-:W-:Y:S01]  /*00b0*/  CS2R R16, SRZ ;  /* 0x0000000000107805 */ /* 0x000fe2000001ff00 */
[----:B------:R-:W-:Y:S01]  /*00c0*/  CS2R R18, SRZ ;  /* 0x0000000000127805 */ /* 0x000fe2000001ff00 */
[----:B------:R-:W-:Y:S01]  /*00d0*/  CS2R R28, SRZ ;  /* 0x00000000001c7805 */ /* 0x000fe2000001ff00 */
[----:B------:R-:W0:Y:S01]  /*00e0*/  S2R R4, SR_CTAID.X ;  /* 0x0000000000047919 */ /* 0x000e220000002500 */
[----:B------:R-:W-:Y:S01]  /*00f0*/  CS2R R30, SRZ ;  /* 0x00000000001e7805 */ /* 0x000fe2000001ff00 */
[----:B0-----:R-:W-:-:S05]  /*0100*/  IMAD R32, R4, 0x7, RZ ;  /* 0x0000000704207824 */ /* 0x001fca00078e02ff */
[----:B------:R-:W-:-:S04]  /*0110*/  IADD3 R0, R32, 0x7, RZ ;  /* 0x0000000720007810 */ /* 0x000fc80007ffe0ff */
[----:B------:R-:W-:-:S04]  /*0120*/  IMNMX R5, R0, c[0x0][0x1ac], PT ;  /* 0x00006b0000057a17 */ /* 0x000fc80003800200 */
[----:B------:R-:W-:Y:S02]  /*0130*/  ISETP.GT.AND P0, PT, R5, R32, PT ;  /* 0x000000200500720c */ /* 0x000fe40003f04270 */
[----:B--2---:R-:W-:Y:S02]  /*0140*/  SEL R14, R8, RZ, !P1 ;  /* 0x000000ff080e7207 */ /* 0x004fe40004800000 */
[----:B------:R-:W-:Y:S02]  /*0150*/  SEL R20, R9, RZ, !P1 ;  /* 0x000000ff09147207 */ /* 0x000fe40004800000 */
[----:B------:R-:W-:Y:S02]  /*0160*/  SEL R24, R10, RZ, !P1 ;  /* 0x000000ff0a187207 */ /* 0x000fe40004800000 */
[----:B------:R-:W-:-:S05]  /*0170*/  SEL R25, R11, RZ, !P1 ;  /* 0x000000ff0b197207 */ /* 0x000fca0004800000 */
[----:B------:R-:W-:Y:S05]  /*0180*/  @!P0 BRA `(.L_x_0) ;  /* 0x00000e5000008947 */ /* 0x000fea0003800000 */
[----:B------:R-:W-:Y:S01]  /*0190*/  I2FP.F32.S32 R6, c[0x0][0x1b0] ;  /* 0x00006c0000067a45 */ /* 0x000fe20000201400 */
[C---:B------:R-:W-:Y:S01]  /*01a0*/  IMAD R11, R32.reuse, c[0x0][0x188], RZ ;  /* 0x00006200200b7a24 */ /* 0x040fe200078e02ff */
[----:B------:R-:W-:Y:S01]  /*01b0*/  MOV R15, 0x3e800000 ;  /* 0x3e800000000f7802 */ /* 0x000fe20000000f00 */
[----:B------:R-:W-:Y:S01]  /*01c0*/  IMAD R13, R32, c[0x0][0x178], RZ ;  /* 0x00005e00200d7a24 */ /* 0x000fe200078e02ff */
[----:B------:R-:W-:Y:S01]  /*01d0*/  FSETP.GT.AND P2, PT, |R6|, 8.50705917302346158658e+37, PT ;  /* 0x7e8000000600780b */ /* 0x000fe20003f44200 */
[----:B------:R-:W-:Y:S01]  /*01e0*/  IMAD R7, R32, c[0x0][0x168], RZ ;  /* 0x00005a0020077a24 */ /* 0x000fe200078e02ff */
[----:B------:R-:W-:Y:S01]  /*01f0*/  FSETP.GEU.AND P0, PT, |R6|, 1.175494350822287508e-38, PT ;  /* 0x008000000600780b */ /* 0x000fe20003f0e200 */
[----:B------:R-:W-:Y:S01]  /*0200*/  IMAD.MOV.U32 R33, RZ, RZ, 0x4 ;  /* 0x00000004ff217424 */ /* 0x000fe200078e00ff */
[----:B------:R-:W-:Y:S01]  /*0210*/  LOP3.LUT R8, R3, 0xff, RZ, 0xc0, !PT ;  /* 0x000000ff03087812 */ /* 0x000fe200078ec0ff */
[----:B------:R-:W-:Y:S01]  /*0220*/  IMAD.U32 R18, R20, 0x10000, RZ ;  /* 0x0001000014127824 */ /* 0x000fe200078e00ff */
[----:B------:R-:W-:-:S02]  /*0230*/  FSEL R15, R15, 1, P2 ;  /* 0x3f8000000f0f7808 */ /* 0x000fc40001000000 */
[----:B------:R-:W-:Y:S01]  /*0240*/  PRMT R2, R14, 0x7632, R2 ;  /* 0x000076320e027816 */ /* 0x000fe20000000002 */
[----:B------:R-:W-:Y:S01]  /*0250*/  IMAD.WIDE.U32 R8, R8, 0x10, RZ ;  /* 0x0000001008087825 */ /* 0x000fe200078e00ff */
[----:B------:R-:W-:Y:S02]  /*0260*/  PRMT R16, R24, 0x7632, R16 ;  /* 0x0000763218107816 */ /* 0x000fe40000000010 */
[----:B------:R-:W-:Y:S01]  /*0270*/  PRMT R17, R25, 0x7632, R17 ;  /* 0x0000763219117816 */ /* 0x000fe20000000011 */
[----:B------:R-:W-:Y:S01]  /*0280*/  @P2 FMUL R6, R6, 0.25 ;  /* 0x3e80000006062820 */ /* 0x000fe20000400000 */
[----:B------:R-:W-:Y:S01]  /*0290*/  IADD3 R5, -R32, R5, RZ ;  /* 0x0000000520057210 */ /* 0x000fe20007ffe1ff */
[----:B------:R-:W-:Y:S01]  /*02a0*/  @!P0 FMUL R15, R15, 16777216 ;  /* 0x4b8000000f0f8820 */ /* 0x000fe20000400000 */
[----:B------:R-:W-:Y:S01]  /*02b0*/  IMAD.WIDE R10, R11, 0x2, R8 ;  /* 0x000000020b0a7825 */ /* 0x000fe200078e0208 */
[----:B------:R-:W-:Y:S01]  /*02c0*/  @!P0 FMUL R6, R6, 16777216 ;  /* 0x4b80000006068820 */ /* 0x000fe20000400000 */
[----:B------:R-:W-:-:S02]  /*02d0*/  SHF.L.U32 R14, R14, 0x10, RZ ;  /* 0x000000100e0e7819 */ /* 0x000fc400000006ff */
[--C-:B------:R-:W-:Y:S01]  /*02e0*/  IMAD.WIDE R12, R13, 0x2, R8.reuse ;  /* 0x000000020d0c7825 */ /* 0x100fe200078e0208 */
[----:B------:R-:W-:Y:S02]  /*02f0*/  IADD3 R36, P2, R10, c[0x0][0x180], RZ ;  /* 0x000060000a247a10 */ /* 0x000fe40007f5e0ff */
[----:B------:R-:W0:Y:S01]  /*0300*/  MUFU.RCP R6, R6 ;  /* 0x0000000600067308 */ /* 0x000e220000001000 */
[----:B------:R-:W-:Y:S01]  /*0310*/  IMAD.WIDE R8, R7, 0x2, R8 ;  /* 0x0000000207087825 */ /* 0x000fe200078e0208 */
[----:B------:R-:W-:Y:S01]  /*0320*/  IADD3 R0, P3, R12, c[0x0][0x170], RZ ;  /* 0x00005c000c007a10 */ /* 0x000fe20007f7e0ff */
[----:B------:R-:W-:Y:S01]  /*0330*/  FADD R14, R14, c[0x0][0x1b4] ;  /* 0x00006d000e0e7621 */ /* 0x000fe20000000000 */
[----:B------:R-:W-:Y:S01]  /*0340*/  SHF.L.U32 R24, R24, 0x10, RZ ;  /* 0x0000001018187819 */ /* 0x000fe200000006ff */
[----:B------:R-:W-:Y:S01]  /*0350*/  IMAD.WIDE R32, R32, R33, c[0x0][0x198] ;  /* 0x0000660020207625 */ /* 0x000fe200078e0221 */
[----:B------:R-:W-:Y:S02]  /*0360*/  IADD3 R34, P4, R8, c[0x0][0x160], RZ ;  /* 0x0000580008227a10 */ /* 0x000fe40007f9e0ff */
[----:B------:R-:W-:Y:S01]  /*0370*/  SHF.L.U32 R25, R25, 0x10, RZ ;  /* 0x0000001019197819 */ /* 0x000fe200000006ff */
[----:B------:R-:W-:Y:S01]  /*0380*/  FADD R24, R24, c[0x0][0x1b4] ;  /* 0x00006d0018187621 */ /* 0x000fe20000000000 */
[----:B------:R-:W-:-:S02]  /*0390*/  SHF.L.U32 R2, R2, 0x10, RZ ;  /* 0x0000001002027819 */ /* 0x000fc400000006ff */
[----:B------:R-:W-:Y:S01]  /*03a0*/  SHF.L.U32 R16, R16, 0x10, RZ ;  /* 0x0000001010107819 */ /* 0x000fe200000006ff */
[----:B------:R-:W-:Y:S01]  /*03b0*/  FADD R25, R25, c[0x0][0x1b4] ;  /* 0x00006d0019197621 */ /* 0x000fe20000000000 */
[----:B------:R-:W-:Y:S01]  /*03c0*/  SHF.L.U32 R17, R17, 0x10, RZ ;  /* 0x0000001011117819 */ /* 0x000fe200000006ff */
[----:B------:R-:W-:Y:S01]  /*03d0*/  FADD R27, R2, c[0x0][0x1b4] ;  /* 0x00006d00021b7621 */ /* 0x000fe20000000000 */
[----:B0-----:R-:W-:Y:S01]  /*03e0*/  FFMA R6, R6, -R15, RZ ;  /* 0x8000000f06067223 */ /* 0x001fe200000000ff */
[----:B------:R-:W-:Y:S01]  /*03f0*/  PRMT R15, R20, 0x7632, R15 ;  /* 0x00007632140f7816 */ /* 0x000fe2000000000f */
[----:B------:R-:W-:Y:S01]  /*0400*/  FADD R29, R16, c[0x0][0x1b4] ;  /* 0x00006d00101d7621 */ /* 0x000fe20000000000 */
[----:B------:R-:W-:Y:S01]  /*0410*/  LOP3.LUT P0, RZ, R3, 0x7, RZ, 0xc0, !PT ;  /* 0x0000000703ff7812 */ /* 0x000fe2000780c0ff */
[----:B------:R-:W-:Y:S01]  /*0420*/  FADD R30, R17, c[0x0][0x1b4] ;  /* 0x00006d00111e7621 */ /* 0x000fe20000000000 */
[----:B------:R-:W-:Y:S01]  /*0430*/  SHF.R.U32.HI R26, RZ, 0x3, R3 ;  /* 0x00000003ff1a7819 */ /* 0x000fe20000011603 */
[----:B------:R-:W-:Y:S01]  /*0440*/  IMAD.U32 R28, R15, 0x10000, RZ ;  /* 0x000100000f1c7824 */ /* 0x000fe200078e00ff */
[----:B------:R-:W-:Y:S01]  /*0450*/  MOV R7, R33 ;  /* 0x0000002100077202 */ /* 0x000fe20000000f00 */
[----:B------:R-:W-:Y:S01]  /*0460*/  IMAD.MOV.U32 R33, RZ, RZ, RZ ;  /* 0x000000ffff217224 */ /* 0x000fe200078e00ff */
[----:B------:R-:W-:Y:S01]  /*0470*/  IADD3.X R37, R11, c[0x0][0x184], RZ, P2, !PT ;  /* 0x000061000b257a10 */ /* 0x000fe200017fe4ff */
[----:B------:R-:W-:Y:S01]  /*0480*/  FADD R15, R18, c[0x0][0x1b4] ;  /* 0x00006d00120f7621 */ /* 0x000fe20000000000 */
[----:B------:R-:W-:Y:S01]  /*0490*/  IADD3.X R39, R13, c[0x0][0x174], RZ, P3, !PT ;  /* 0x00005d000d277a10 */ /* 0x000fe20001ffe4ff */
[----:B------:R-:W-:Y:S01]  /*04a0*/  CS2R R10, SRZ ;  /* 0x00000000000a7805 */ /* 0x000fe2000001ff00 */
[----:B------:R-:W-:Y:S01]  /*04b0*/  IADD3.X R35, R9, c[0x0][0x164], RZ, P4, !PT ;  /* 0x0000590009237a10 */ /* 0x000fe200027fe4ff */
[----:B------:R-:W-:Y:S01]  /*04c0*/  CS2R R12, SRZ ;  /* 0x00000000000c7805 */ /* 0x000fe2000001ff00 */
[C---:B------:R-:W-:Y:S01]  /*04d0*/  ISETP.GE.AND P2, PT, R3.reuse, 0x8, PT ;  /* 0x000000080300780c */ /* 0x040fe20003f46270 */
[----:B------:R-:W-:Y:S01]  /*04e0*/  CS2R R8, SRZ ;  /* 0x0000000000087805 */ /* 0x000fe2000001ff00 */
[----:B------:R-:W-:Y:S01]  /*04f0*/  MOV R31, RZ ;  /* 0x000000ff001f7202 */ /* 0x000fe20000000f00 */
[----:B------:R-:W-:Y:S01]  /*0500*/  FADD R28, R28, c[0x0][0x1b4] ;  /* 0x00006d001c1c7621 */ /* 0x000fe20000000000 */
[----:B------:R-:W-:-:S02]  /*0510*/  ISETP.LT.AND P0, PT, R3, 0x8, !P0 ;  /* 0x000000080300780c */ /* 0x000fc40004701270 */
[----:B------:R-:W-:Y:S02]  /*0520*/  LOP3.LUT R26, R26, 0x1c, RZ, 0xc0, !PT ;  /* 0x0000001c1a1a7812 */ /* 0x000fe400078ec0ff */
.L_x_1:
[----:B------:R-:W-:Y:S01]  /*0530*/  CS2R R16, SRZ ;  /* 0x0000000000107805 */ /* 0x000fe2000001ff00 */
[----:B------:R-:W-:Y:S01]  /*0540*/  CS2R R18, SRZ ;  /* 0x0000000000127805 */ /* 0x000fe2000001ff00 */
[----:B------:R-:W-:Y:S01]  /*0550*/  CS2R R20, SRZ ;  /* 0x0000000000147805 */ /* 0x000fe2000001ff00 */
[----:B------:R-:W-:-:S04]  /*0560*/  CS2R R22, SRZ ;  /* 0x0000000000167805 */ /* 0x000fc8000001ff00 */
[----:B------:R-:W2:Y:S04]  /*0570*/  @!P1 LDG.E.128 R16, [R34.64] ;  /* 0x0000000422109981 */ /* 0x000ea8000c1e1d00 */
[----:B------:R-:W3:Y:S01]  /*0580*/  @!P1 LDG.E.128 R20, [R36.64] ;  /* 0x0000000424149981 */ /* 0x000ee2000c1e1d00 */
[----:B------:R-:W-:Y:S02]  /*0590*/  LOP3.LUT P3, RZ, R3, 0x1f, RZ, 0xc0, !PT ;  /* 0x0000001f03ff7812 */ /* 0x000fe4000786c0ff */
[----:B--2---:R-:W-:Y:S02]  /*05a0*/  SEL R16, R16, RZ, !P1 ;  /* 0x000000ff10107207 */ /* 0x004fe40004800000 */
[----:B------:R-:W-:Y:S02]  /*05b0*/  SEL R40, R17, RZ, !P1 ;  /* 0x000000ff11287207 */ /* 0x000fe40004800000 */
[----:B---3--:R-:W-:Y:S01]  /*05c0*/  SEL R49, R20, RZ, !P1 ;  /* 0x000000ff14317207 */ /* 0x008fe20004800000 */
[C---:B------:R-:W-:Y:S01]  /*05d0*/  IMAD.U32 R45, R16.reuse, 0x10000, RZ ;  /* 0x00010000102d7824 */ /* 0x040fe200078e00ff */
[----:B------:R-:W-:-:S02]  /*05e0*/  PRMT R17, R16, 0x7632, R17 ;  /* 0x0000763210117816 */ /* 0x000fc40000000011 */
[----:B------:R-:W-:Y:S02]  /*05f0*/  SEL R43, R22, RZ, !P1 ;  /* 0x000000ff162b7207 */ /* 0x000fe40004800000 */
[C---:B------:R-:W-:Y:S01]  /*0600*/  PRMT R22, R49.reuse, 0x7632, R22 ;  /* 0x0000763231167816 */ /* 0x040fe20000000016 */
[----:B------:R-:W-:Y:S01]  /*0610*/  IMAD.U32 R49, R49, 0x10000, RZ ;  /* 0x0001000031317824 */ /* 0x000fe200078e00ff */
[----:B------:R-:W-:Y:S02]  /*0620*/  SHF.L.U32 R44, R17, 0x10, RZ ;  /* 0x00000010112c7819 */ /* 0x000fe400000006ff */
[----:B------:R-:W-:Y:S02]  /*0630*/  SHF.L.U32 R22, R22, 0x10, RZ ;  /* 0x0000001016167819 */ /* 0x000fe400000006ff */
[----:B------:R-:W-:Y:S01]  /*0640*/  SEL R50, R21, RZ, !P1 ;  /* 0x000000ff15327207 */ /* 0x000fe20004800000 */
[----:B------:R-:W-:Y:S01]  /*0650*/  FMUL R47, R27, R44 ;  /* 0x0000002c1b2f7220 */ /* 0x000fe20000400000 */
[----:B------:R-:W-:Y:S01]  /*0660*/  PRMT R42, R40, 0x7632, R42 ;  /* 0x00007632282a7816 */ /* 0x000fe2000000002a */
[----:B------:R-:W-:Y:S01]  /*0670*/  FMUL R44, R14, R45 ;  /* 0x0000002d0e2c7220 */ /* 0x000fe20000400000 */
[----:B------:R-:W-:Y:S01]  /*0680*/  SHF.L.U32 R46, R40, 0x10, RZ ;  /* 0x00000010282e7819 */ /* 0x000fe200000006ff */
[----:B------:R-:W-:Y:S01]  /*0690*/  FMUL R48, R22, R47 ;  /* 0x0000002f16307220 */ /* 0x000fe20000400000 */
[----:B------:R-:W-:-:S02]  /*06a0*/  PRMT R56, R50, 0x7632, R56 ;  /* 0x0000763232387816 */ /* 0x000fc40000000038 */
[----:B------:R-:W-:Y:S01]  /*06b0*/  SEL R18, R18, RZ, !P1 ;  /* 0x000000ff12127207 */ /* 0x000fe20004800000 */
[----:B------:R-:W-:Y:S01]  /*06c0*/  FMUL R17, R15, R46 ;  /* 0x0000002e0f117220 */ /* 0x000fe20000400000 */
[----:B------:R-:W-:Y:S01]  /*06d0*/  SHF.L.U32 R50, R50, 0x10, RZ ;  /* 0x0000001032327819 */ /* 0x000fe200000006ff */
[----:B------:R-:W-:Y:S01]  /*06e0*/  FFMA R51, R49, R44, R48 ;  /* 0x0000002c31337223 */ /* 0x000fe20000000030 */
[----:B------:R-:W-:Y:S01]  /*06f0*/  SHF.L.U32 R45, R42, 0x10, RZ ;  /* 0x000000102a2d7819 */ /* 0x000fe200000006ff */
[C---:B------:R-:W-:Y:S01]  /*0700*/  IMAD.U32 R41, R18.reuse, 0x10000, RZ ;  /* 0x0001000012297824 */ /* 0x040fe200078e00ff */
[----:B------:R-:W-:Y:S01]  /*0710*/  PRMT R21, R18, 0x7632, R21 ;  /* 0x0000763212157816 */ /* 0x000fe20000000015 */
[----:B------:R-:W-:Y:S01]  /*0720*/  IMAD.U32 R56, R56, 0x10000, RZ ;  /* 0x0001000038387824 */ /* 0x000fe200078e00ff */
[----:B------:R-:W-:Y:S01]  /*0730*/  FFMA R51, R50, R17, R51 ;  /* 0x0000001132337223 */ /* 0x000fe20000000033 */
[----:B------:R-:W-:Y:S01]  /*0740*/  FMUL R45, R28, R45 ;  /* 0x0000002d1c2d7220 */ /* 0x000fe20000400000 */
[----:B------:R-:W-:Y:S01]  /*0750*/  PRMT R52, R43, 0x7632, R52 ;  /* 0x000076322b347816 */ /* 0x000fe20000000034 */
[----:B------:R-:W-:Y:S01]  /*0760*/  FMUL R42, R24, R41 ;  /* 0x00000029182a7220 */ /* 0x000fe20000400000 */
[----:B------:R-:W-:Y:S01]  /*0770*/  SEL R19, R19, RZ, !P1 ;  /* 0x000000ff13137207 */ /* 0x000fe20004800000 */
[----:B------:R-:W-:Y:S01]  /*0780*/  FFMA R48, R56, R45, R51 ;  /* 0x0000002d38307223 */ /* 0x000fe20000000033 */
[----:B------:R-:W-:-:S02]  /*0790*/  SHF.L.U32 R43, R43, 0x10, RZ ;  /* 0x000000102b2b7819 */ /* 0x000fc400000006ff */
[----:B------:R-:W-:Y:S02]  /*07a0*/  SHF.L.U32 R46, R21, 0x10, RZ ;  /* 0x00000010152e7819 */ /* 0x000fe400000006ff */
[----:B------:R-:W-:Y:S01]  /*07b0*/  SEL R23, R23, RZ, !P1 ;  /* 0x000000ff17177207 */ /* 0x000fe20004800000 */
[----:B------:R-:W-:Y:S01]  /*07c0*/  FFMA R21, R43, R42, R48 ;  /* 0x0000002a2b157223 */ /* 0x000fe20000000030 */
[----:B------:R-:W-:Y:S01]  /*07d0*/  PRMT R20, R19, 0x7632, R20 ;  /* 0x0000763213147816 */ /* 0x000fe20000000014 */
[----:B------:R-:W-:Y:S01]  /*07e0*/  FMUL R41, R29, R46 ;  /* 0x0000002e1d297220 */ /* 0x000fe20000400000 */
[----:B------:R-:W-:Y:S01]  /*07f0*/  SHF.L.U32 R38, R19, 0x10, RZ ;  /* 0x0000001013267819 */ /* 0x000fe200000006ff */
[C---:B------:R-:W-:Y:S01]  /*0800*/  IMAD.U32 R46, R23.reuse, 0x10000, RZ ;  /* 0x00010000172e7824 */ /* 0x040fe200078e00ff */
[----:B------:R-:W-:Y:S02]  /*0810*/  SHF.L.U32 R52, R52, 0x10, RZ ;  /* 0x0000001034347819 */ /* 0x000fe400000006ff */
[----:B------:R-:W-:Y:S01]  /*0820*/  PRMT R54, R23, 0x7632, R54 ;  /* 0x0000763217367816 */ /* 0x000fe20000000036 */
[----:B------:R-:W-:Y:S01]  /*0830*/  FMUL R23, R25, R38 ;  /* 0x0000002619177220 */ /* 0x000fe20000400000 */
[----:B------:R-:W-:Y:S01]  /*0840*/  SHF.L.U32 R51, R20, 0x10, RZ ;  /* 0x0000001014337819 */ /* 0x000fe200000006ff */
[----:B------:R-:W-:Y:S01]  /*0850*/  FFMA R21, R52, R41, R21 ;  /* 0x0000002934157223 */ /* 0x000fe20000000015 */
[----:B------:R-:W-:-:S02]  /*0860*/  SHF.L.U32 R54, R54, 0x10, RZ ;  /* 0x0000001036367819 */ /* 0x000fc400000006ff */
[----:B------:R-:W-:Y:S01]  /*0870*/  MOV R20, R32 ;  /* 0x0000002000147202 */ /* 0x000fe20000000f00 */
[----:B------:R-:W-:Y:S01]  /*0880*/  FMUL R51, R30, R51 ;  /* 0x000000331e337220 */ /* 0x000fe20000400000 */
[----:B------:R-:W-:-:S04]  /*0890*/  FFMA R21, R46, R23, R21 ;  /* 0x000000172e157223 */ /* 0x000fc80000000015 */
[----:B------:R-:W-:Y:S01]  /*08a0*/  FFMA R38, R54, R51, R21 ;  /* 0x0000003336267223 */ /* 0x000fe20000000015 */
[----:B------:R-:W-:-:S04]  /*08b0*/  IMAD.MOV.U32 R21, RZ, RZ, R7 ;  /* 0x000000ffff157224 */ /* 0x000fc800078e0007 */
[----:B------:R-:W0:Y:S04]  /*08c0*/  SHFL.BFLY PT, R55, R38, 0x10, 0x1f ;  /* 0x0e001f0026377f89 */ /* 0x000e2800000e0000 */
[----:B------:R1:W2:Y:S01]  /*08d0*/  LDG.E R53, [R20.64] ;  /* 0x0000000414357981 */ /* 0x0002a2000c1e1900 */
[----:B------:R-:W-:-:S03]  /*08e0*/  IADD3 R5, R5, -0x1, RZ ;  /* 0xffffffff05057810 */ /* 0x000fc60007ffe0ff */
[----:B------:R-:W-:Y:S01]  /*08f0*/  BAR.SYNC.DEFER_BLOCKING 0x0 ;  /* 0x0000000000007b1d */ /* 0x000fe20000010000 */
[----:B------:R-:W-:Y:S01]  /*0900*/  ISETP.NE.AND P4, PT, R5, RZ, PT ;  /* 0x000000ff0500720c */ /* 0x000fe20003f85270 */
[----:B0-----:R-:W-:-:S05]  /*0910*/  FADD R55, R38, R55 ;  /* 0x0000003726377221 */ /* 0x001fca0000000000 */
[----:B------:R-:W0:Y:S02]  /*0920*/  SHFL.BFLY PT, R48, R55, 0x8, 0x1f ;  /* 0x0d001f0037307f89 */ /* 0x000e2400000e0000 */
[----:B0-----:R-:W-:-:S05]  /*0930*/  FADD R48, R55, R48 ;  /* 0x0000003037307221 */ /* 0x001fca0000000000 */
[----:B------:R-:W0:Y:S02]  /*0940*/  SHFL.BFLY PT, R57, R48, 0x4, 0x1f ;  /* 0x0c801f0030397f89 */ /* 0x000e2400000e0000 */
[----:B0-----:R-:W-:-:S05]  /*0950*/  FADD R57, R48, R57 ;  /* 0x0000003930397221 */ /* 0x001fca0000000000 */
[----:B------:R-:W0:Y:S02]  /*0960*/  SHFL.BFLY PT, R58, R57, 0x2, 0x1f ;  /* 0x0c401f00393a7f89 */ /* 0x000e2400000e0000 */
[----:B0-----:R-:W-:-:S05]  /*0970*/  FADD R58, R57, R58 ;  /* 0x0000003a393a7221 */ /* 0x001fca0000000000 */
[----:B------:R-:W0:Y:S02]  /*0980*/  SHFL.BFLY PT, R59, R58, 0x1, 0x1f ;  /* 0x0c201f003a3b7f89 */ /* 0x000e2400000e0000 */
[----:B0-----:R-:W-:-:S05]  /*0990*/  FADD R59, R58, R59 ;  /* 0x0000003b3a3b7221 */ /* 0x001fca0000000000 */
[----:B------:R-:W-:Y:S04]  /*09a0*/  @!P3 STS [R26], R59 ;  /* 0x0000003b1a00b388 */ /* 0x000fe80000000800 */
[----:B------:R-:W-:Y:S01]  /*09b0*/  BAR.SYNC.DEFER_BLOCKING 0x0 ;  /* 0x0000000000007b1d */ /* 0x000fe20000010000 */
[----:B------:R-:W-:-:S04]  /*09c0*/  IADD3 R32, P3, R32, 0x4, RZ ;  /* 0x0000000420207810 */ /* 0x000fc80007f7e0ff */
[----:B------:R-:W-:Y:S01]  /*09d0*/  IADD3.X R7, RZ, R7, RZ, P3, !PT ;  /* 0x00000007ff077210 */ /* 0x000fe20001ffe4ff */
[----:B------:R-:W1:Y:S04]  /*09e0*/  @!P2 LDS R2, [R3.X4] ;  /* 0x000000000302a984 */ /* 0x000e680000004800 */
[----:B-1----:R-:W0:Y:S02]  /*09f0*/  SHFL.BFLY PT, R21, R2, 0x4, 0x1f ;  /* 0x0c801f0002157f89 */ /* 0x002e2400000e0000 */
[----:B0-----:R-:W-:-:S05]  /*0a00*/  FADD R21, R2, R21 ;  /* 0x0000001502157221 */ /* 0x001fca0000000000 */
[----:B------:R-:W0:Y:S02]  /*0a10*/  SHFL.BFLY PT, R20, R21, 0x2, 0x1f ;  /* 0x0c401f0015147f89 */ /* 0x000e2400000e0000 */
[----:B0-----:R-:W-:Y:S01]  /*0a20*/  FADD R20, R21, R20 ;  /* 0x0000001415147221 */ /* 0x001fe20000000000 */
[----:B------:R-:W-:-:S04]  /*0a30*/  MOV R21, R39 ;  /* 0x0000002700157202 */ /* 0x000fc80000000f00 */
[----:B------:R-:W0:Y:S02]  /*0a40*/  SHFL.BFLY PT, R55, R20, 0x1, 0x1f ;  /* 0x0c201f0014377f89 */ /* 0x000e2400000e0000 */
[----:B0-----:R-:W-:Y:S01]  /*0a50*/  FADD R58, R20, R55 ;  /* 0x00000037143a7221 */ /* 0x001fe20000000000 */
[----:B------:R-:W-:Y:S02]  /*0a60*/  MOV R55, 0x2 ;  /* 0x0000000200377802 */ /* 0x000fe40000000f00 */
[----:B------:R-:W-:Y:S02]  /*0a70*/  MOV R20, R0 ;  /* 0x0000000000147202 */ /* 0x000fe40000000f00 */
[----:B------:R0:W-:Y:S01]  /*0a80*/  @P0 STS [R3.X4], R58 ;  /* 0x0000003a03000388 */ /* 0x0001e20000004800 */
[----:B------:R-:W-:-:S03]  /*0a90*/  IMAD.WIDE R36, R55, c[0x0][0x188], R36 ;  /* 0x0000620037247a25 */ /* 0x000fc600078e0224 */
[----:B------:R-:W-:Y:S01]  /*0aa0*/  BAR.SYNC.DEFER_BLOCKING 0x0 ;  /* 0x0000000000007b1d */ /* 0x000fe20000010000 */
[----:B------:R-:W-:Y:S01]  /*0ab0*/  IMAD.WIDE R38, R55, c[0x0][0x178], R20 ;  /* 0x00005e0037267a25 */ /* 0x000fe200078e0214 */
[----:B--2---:R-:W-:-:S03]  /*0ac0*/  FMUL R60, R53, R54 ;  /* 0x00000036353c7220 */ /* 0x004fc60000400000 */
[----:B------:R-:W-:Y:S01]  /*0ad0*/  IMAD.WIDE R34, R55, c[0x0][0x168], R34 ;  /* 0x00005a0037227a25 */ /* 0x000fe200078e0222 */
[C---:B------:R-:W-:Y:S01]  /*0ae0*/  FMUL R55, R53.reuse, R52 ;  /* 0x0000003435377220 */ /* 0x040fe20000400000 */
[----:B0-----:R-:W-:Y:S02]  /*0af0*/  FMUL R58, R6, R53 ;  /* 0x00000035063a7220 */ /* 0x001fe40000400000 */
[----:B------:R-:W-:Y:S01]  /*0b00*/  IMAD.MOV.U32 R0, RZ, RZ, R38 ;  /* 0x000000ffff007224 */ /* 0x000fe200078e0026 */
[C---:B------:R-:W-:Y:S01]  /*0b10*/  FMUL R38, R53.reuse, R43 ;  /* 0x0000002b35267220 */ /* 0x040fe20000400000 */
[----:B------:R-:W-:-:S04]  /*0b20*/  FMUL R57, R53, R58 ;  /* 0x0000003a35397220 */ /* 0x000fc80000400000 */
[----:B------:R-:W-:Y:S01]  /*0b30*/  F2FP.BF16.F32.PACK_AB R38, R55, R38 ;  /* 0x000000263726723e */ /* 0x000fe200000010ff */
[----:B------:R-:W-:-:S04]  /*0b40*/  FMUL R55, R53, R46 ;  /* 0x0000002e35377220 */ /* 0x000fc80000400000 */
[----:B------:R-:W-:Y:S01]  /*0b50*/  HFMA2.BF16_V2 R18, R18, R38, -RZ.H0_H0 ;  /* 0x0000002612127231 */ /* 0x000fe200003400ff */
[----:B------:R-:W-:Y:S01]  /*0b60*/  F2FP.BF16.F32.PACK_AB R60, R60, R55 ;  /* 0x000000373c3c723e */ /* 0x000fe200000010ff */
[----:B------:R-:W0:Y:S04]  /*0b70*/  LDS R48, [RZ] ;  /* 0x00000000ff307984 */ /* 0x000e280000000800 */
[----:B------:R-:W-:Y:S01]  /*0b80*/  HFMA2.BF16_V2 R38, R19, R60, -RZ.H0_H0 ;  /* 0x0000003c13267231 */ /* 0x000fe200003400ff */
[----:B0-----:R-:W-:-:S04]  /*0b90*/  FMUL R55, R57, R48 ;  /* 0x0000003039377220 */ /* 0x001fc80000400000 */
[-C--:B------:R-:W-:Y:S01]  /*0ba0*/  FMUL R48, R49, R55.reuse ;  /* 0x0000003731307220 */ /* 0x080fe20000400000 */
[-C--:B------:R-:W-:Y:S01]  /*0bb0*/  FMUL R58, R22, R55.reuse ;  /* 0x00000037163a7220 */ /* 0x080fe20000400000 */
[-C--:B------:R-:W-:Y:S01]  /*0bc0*/  FMUL R46, R46, R55.reuse ;  /* 0x000000372e2e7220 */ /* 0x080fe20000400000 */
[-C--:B------:R-:W-:Y:S01]  /*0bd0*/  FMUL R52, R52, R55.reuse ;  /* 0x0000003734347220 */ /* 0x080fe20000400000 */
[C---:B------:R-:W-:Y:S01]  /*0be0*/  FMUL R48, R53.reuse, R48 ;  /* 0x0000003035307220 */ /* 0x040fe20000400000 */
[C---:B------:R-:W-:Y:S01]  /*0bf0*/  FMUL R58, R53.reuse, R58 ;  /* 0x0000003a353a7220 */ /* 0x040fe20000400000 */
[C---:B------:R-:W-:Y:S01]  /*0c00*/  FMUL R46, R53.reuse, R46 ;  /* 0x0000002e352e7220 */ /* 0x040fe20000400000 */
[C---:B------:R-:W-:Y:S01]  /*0c10*/  FMUL R52, R53.reuse, R52 ;  /* 0x0000003435347220 */ /* 0x040fe20000400000 */
[----:B------:R-:W-:Y:S01]  /*0c20*/  FFMA R44, R53, R44, R48 ;  /* 0x0000002c352c7223 */ /* 0x000fe20000000030 */
[----:B------:R-:W-:Y:S01]  /*0c30*/  FMUL R48, R43, R55 ;  /* 0x000000372b307220 */ /* 0x000fe20000400000 */
[C---:B------:R-:W-:Y:S01]  /*0c40*/  FFMA R47, R53.reuse, R47, R58 ;  /* 0x0000002f352f7223 */ /* 0x040fe2000000003a */
[----:B------:R-:W-:Y:S01]  /*0c50*/  FMUL R58, R50, R55 ;  /* 0x00000037323a7220 */ /* 0x000fe20000400000 */
[C---:B------:R-:W-:Y:S01]  /*0c60*/  FMUL R49, R53.reuse, R49 ;  /* 0x0000003135317220 */ /* 0x040fe20000400000 */
[C---:B------:R-:W-:Y:S01]  /*0c70*/  FMUL R19, R53.reuse, R48 ;  /* 0x0000003035137220 */ /* 0x040fe20000400000 */
[C---:B------:R-:W-:Y:S01]  /*0c80*/  FMUL R22, R53.reuse, R22 ;  /* 0x0000001635167220 */ /* 0x040fe20000400000 */
[C---:B------:R-:W-:Y:S01]  /*0c90*/  FMUL R60, R53.reuse, R58 ;  /* 0x0000003a353c7220 */ /* 0x040fe20000400000 */
[----:B------:R-:W-:Y:S01]  /*0ca0*/  FMUL R58, R56, R55 ;  /* 0x00000037383a7220 */ /* 0x000fe20000400000 */
[C---:B------:R-:W-:Y:S01]  /*0cb0*/  FFMA R42, R53.reuse, R42, R19 ;  /* 0x0000002a352a7223 */ /* 0x040fe20000000013 */
[C---:B------:R-:W-:Y:S01]  /*0cc0*/  FFMA R19, R53.reuse, R23, R46 ;  /* 0x0000001735137223 */ /* 0x040fe2000000002e */
[C---:B------:R-:W-:Y:S01]  /*0cd0*/  FMUL R50, R53.reuse, R50 ;  /* 0x0000003235327220 */ /* 0x040fe20000400000 */
[C---:B------:R-:W-:Y:S01]  /*0ce0*/  FMUL R23, R53.reuse, R56 ;  /* 0x0000003835177220 */ /* 0x040fe20000400000 */
[----:B------:R-:W-:Y:S01]  /*0cf0*/  FMUL R54, R54, R55 ;  /* 0x0000003736367220 */ /* 0x000fe20000400000 */
[C---:B------:R-:W-:Y:S01]  /*0d00*/  FMUL R58, R53.reuse, R58 ;  /* 0x0000003a353a7220 */ /* 0x040fe20000400000 */
[C---:B------:R-:W-:Y:S01]  /*0d10*/  FFMA R41, R53.reuse, R41, R52 ;  /* 0x0000002935297223 */ /* 0x040fe20000000034 */
[----:B------:R-:W-:Y:S01]  /*0d20*/  F2FP.BF16.F32.PACK_AB R22, R22, R49 ;  /* 0x000000311616723e */ /* 0x000fe200000010ff */
[C---:B------:R-:W-:Y:S01]  /*0d30*/  FMUL R54, R53.reuse, R54 ;  /* 0x0000003635367220 */ /* 0x040fe20000400000 */
[----:B------:R-:W-:Y:S01]  /*0d40*/  FFMA R48, R53, R45, R58 ;  /* 0x0000002d35307223 */ /* 0x000fe2000000003a */
[----:B------:R-:W-:Y:S01]  /*0d50*/  F2FP.BF16.F32.PACK_AB R23, R23, R50 ;  /* 0x000000321717723e */ /* 0x000fe200000010ff */
[C---:B------:R-:W-:Y:S01]  /*0d60*/  FFMA R17, R53.reuse, R17, R60 ;  /* 0x0000001135117223 */ /* 0x040fe2000000003c */
[C---:B------:R-:W-:Y:S01]  /*0d70*/  PRMT R43, R18.reuse, 0x7610, R43 ;  /* 0x00007610122b7816 */ /* 0x040fe2000000002b */
[----:B------:R-:W-:Y:S01]  /*0d80*/  FFMA R54, R53, R51, R54 ;  /* 0x0000003335367223 */ /* 0x000fe20000000036 */
[----:B------:R-:W-:Y:S01]  /*0d90*/  PRMT R45, R18, 0x7632, R45 ;  /* 0x00007632122d7816 */ /* 0x000fe2000000002d */
[----:B------:R-:W-:Y:S01]  /*0da0*/  HFMA2.BF16_V2 R46, R16, R22, -RZ.H0_H0 ;  /* 0x00000016102e7231 */ /* 0x000fe200003400ff */
[----:B------:R-:W-:Y:S01]  /*0db0*/  F2FP.BF16.F32.PACK_AB R18, R41, R42 ;  /* 0x0000002a2912723e */ /* 0x000fe200000010ff */
[----:B------:R-:W-:Y:S01]  /*0dc0*/  HFMA2.BF16_V2 R23, R40, R23, -RZ.H0_H0 ;  /* 0x0000001728177231 */ /* 0x000fe200003400ff */
[----:B------:R-:W-:-:S02]  /*0dd0*/  SHF.L.U32 R41, R38, 0x10, RZ ;  /* 0x0000001026297819 */ /* 0x000fc400000006ff */
[----:B------:R-:W-:Y:S02]  /*0de0*/  SHF.L.U32 R22, R43, 0x10, RZ ;  /* 0x000000102b167819 */ /* 0x000fe400000006ff */
[----:B------:R-:W-:Y:S01]  /*0df0*/  F2FP.BF16.F32.PACK_AB R16, R47, R44 ;  /* 0x0000002c2f10723e */ /* 0x000fe200000010ff */
[----:B------:R-:W-:Y:S01]  /*0e00*/  FADD R12, R41, R12 ;  /* 0x0000000c290c7221 */ /* 0x000fe20000000000 */
[----:B------:R-:W-:Y:S01]  /*0e10*/  F2FP.BF16.F32.PACK_AB R17, R48, R17 ;  /* 0x000000113011723e */ /* 0x000fe200000010ff */
[----:B------:R-:W-:Y:S01]  /*0e20*/  FADD R33, R22, R33 ;  /* 0x0000002116217221 */ /* 0x000fe20000000000 */
[----:B------:R-:W-:Y:S02]  /*0e30*/  F2FP.BF16.F32.PACK_AB R19, R54, R19 ;  /* 0x000000133613723e */ /* 0x000fe400000010ff */
[----:B------:R-:W-:Y:S02]  /*0e40*/  PRMT R41, R38, 0x7632, R41 ;  /* 0x0000763226297816 */ /* 0x000fe40000000029 */
[----:B------:R-:W-:Y:S01]  /*0e50*/  SHF.L.U32 R42, R45, 0x10, RZ ;  /* 0x000000102d2a7819 */ /* 0x000fe200000006ff */
[----:B------:R0:W-:Y:S01]  /*0e60*/  @!P1 STG.E.128 [R20.64], R16 ;  /* 0x0000001014009986 */ /* 0x0001e2000c101d04 */
[----:B------:R-:W-:-:S02]  /*0e70*/  PRMT R40, R23, 0x7632, R40 ;  /* 0x0000763217287816 */ /* 0x000fc40000000028 */
[----:B------:R-:W-:Y:S01]  /*0e80*/  PRMT R38, R23, 0x7610, R38 ;  /* 0x0000761017267816 */ /* 0x000fe20000000026 */
[----:B------:R-:W-:Y:S01]  /*0e90*/  FADD R11, R42, R11 ;  /* 0x0000000b2a0b7221 */ /* 0x000fe20000000000 */
[C---:B------:R-:W-:Y:S01]  /*0ea0*/  PRMT R23, R46.reuse, 0x7632, R23 ;  /* 0x000076322e177816 */ /* 0x040fe20000000017 */
[----:B------:R-:W-:Y:S01]  /*0eb0*/  IMAD.U32 R42, R41, 0x10000, RZ ;  /* 0x00010000292a7824 */ /* 0x000fe200078e00ff */
[----:B------:R-:W-:Y:S02]  /*0ec0*/  PRMT R22, R46, 0x7610, R22 ;  /* 0x000076102e167816 */ /* 0x000fe40000000016 */
[----:B------:R-:W-:Y:S01]  /*0ed0*/  SHF.L.U32 R40, R40, 0x10, RZ ;  /* 0x0000001028287819 */ /* 0x000fe200000006ff */
[----:B------:R-:W-:-:S04]  /*0ee0*/  FADD R31, R42, R31 ;  /* 0x0000001f2a1f7221 */ /* 0x000fc80000000000 */
[----:B------:R-:W-:Y:S01]  /*0ef0*/  FADD R13, R40, R13 ;  /* 0x0000000d280d7221 */ /* 0x000fe20000000000 */
[----:B0-----:R-:W-:Y:S01]  /*0f00*/  SHF.L.U32 R19, R38, 0x10, RZ ;  /* 0x0000001026137819 */ /* 0x001fe200000006ff */
[----:B------:R-:W-:Y:S01]  /*0f10*/  IMAD.U32 R17, R22, 0x10000, RZ ;  /* 0x0001000016117824 */ /* 0x000fe200078e00ff */
[----:B------:R-:W-:-:S03]  /*0f20*/  SHF.L.U32 R16, R23, 0x10, RZ ;  /* 0x0000001017107819 */ /* 0x000fc600000006ff */
[----:B------:R-:W-:Y:S01]  /*0f30*/  FADD R10, R19, R10 ;  /* 0x0000000a130a7221 */ /* 0x000fe20000000000 */
[----:B------:R-:W-:Y:S01]  /*0f40*/  FADD R8, R17, R8 ;  /* 0x0000000811087221 */ /* 0x000fe20000000000 */
[----:B------:R-:W-:Y:S01]  /*0f50*/  FADD R9, R16, R9 ;  /* 0x0000000910097221 */ /* 0x000fe20000000000 */
[----:B------:R-:W-:Y:S05]  /*0f60*/  @P4 BRA `(.L_x_1) ;  /* 0xfffff5c000004947 */ /* 0x000fea000383ffff */
[----:B------:R-:W-:Y:S01]  /*0f70*/  MOV R16, R8 ;  /* 0x0000000800107202 */ /* 0x000fe20000000f00 */
[----:B------:R-:W-:Y:S01]  /*0f80*/  IMAD.MOV.U32 R18, RZ, RZ, R10 ;  /* 0x000000ffff127224 */ /* 0x000fe200078e000a */
[----:B------:R-:W-:Y:S01]  /*0f90*/  MOV R17, R9 ;  /* 0x0000000900117202 */ /* 0x000fe20000000f00 */
[----:B------:R-:W-:Y:S01]  /*0fa0*/  IMAD.MOV.U32 R30, RZ, RZ, R12 ;  /* 0x000000ffff1e7224 */ /* 0x000fe200078e000c */
[----:B------:R-:W-:Y:S02]  /*0fb0*/  MOV R19, R13 ;  /* 0x0000000d00137202 */ /* 0x000fe40000000f00 */
[----:B------:R-:W-:Y:S02]  /*0fc0*/  MOV R28, R33 ;  /* 0x00000021001c7202 */ /* 0x000fe40000000f00 */
[----:B------:R-:W-:-:S02]  /*0fd0*/  MOV R29, R11 ;  /* 0x0000000b001d7202 */ /* 0x000fc40000000f00 */
.L_x_0:
[----:B------:R-:W0:Y:S01]  /*0fe0*/  S2R R0, SR_TID.X ;  /* 0x0000000000007919 */ /* 0x000e220000002100 */
[----:B------:R-:W-:-:S03]  /*0ff0*/  MOV R3, 0x4 ;  /* 0x0000000400037802 */ /* 0x000fc60000000f00 */
[----:B------:R-:W-:Y:S01]  /*1000*/  BAR.SYNC.DEFER_BLOCKING 0x0 ;  /* 0x0000000000007b1d */ /* 0x000fe20000010000 */
[C---:B0-----:R-:W-:Y:S02]  /*1010*/  SHF.L.U32 R2, R0.reuse, 0x3, RZ ;  /* 0x0000000300027819 */ /* 0x041fe400000006ff */
[----:B------:R-:W-:Y:S02]  /*1020*/  SHF.L.U32 R5, R0, 0x2, RZ ;  /* 0x0000000200057819 */ /* 0x000fe400000006ff */
[----:B------:R-:W-:Y:S01]  /*1030*/  LOP3.LUT R6, R2, 0x7f8, RZ, 0xc0, !PT ;  /* 0x000007f802067812 */ /* 0x000fe200078ec0ff */
[----:B------:R-:W-:Y:S01]  /*1040*/  IMAD R2, R4, c[0x0][0x1a8], RZ ;  /* 0x00006a0004027a24 */ /* 0x000fe200078e02ff */
[----:B------:R-:W-:-:S03]  /*1050*/  LOP3.LUT R5, R5, 0x3fc, RZ, 0xc0, !PT ;  /* 0x000003fc05057812 */ /* 0x000fc600078ec0ff */
[----:B------:R-:W-:Y:S01]  /*1060*/  STS.128 [R6.X4], R16 ;  /* 0x0000001006007388 */ /* 0x000fe20000004c00 */
[C---:B------:R-:W-:Y:S01]  /*1070*/  LOP3.LUT R0, R5.reuse, 0x400, RZ, 0xfc, !PT ;  /* 0x0000040005007812 */ /* 0x040fe200078efcff */
[----:B------:R-:W-:Y:S01]  /*1080*/  IMAD.WIDE R2, R2, R3, c[0x0][0x1a0] ;  /* 0x0000680002027625 */ /* 0x000fe200078e0203 */
[C---:B------:R-:W-:Y:S01]  /*1090*/  ISETP.GE.AND P0, PT, R5.reuse, c[0x0][0x1b0], PT ;  /* 0x00006c0005007a0c */ /* 0x040fe20003f06270 */
[----:B------:R-:W-:Y:S04]  /*10a0*/  STS.128 [R6.X4+0x10], R28 ;  /* 0x0000101c06007388 */ /* 0x000fe80000004c00 */
[----:B------:R-:W-:Y:S01]  /*10b0*/  BAR.SYNC.DEFER_BLOCKING 0x0 ;  /* 0x0000000000007b1d */ /* 0x000fe20000010000 */
[----:B------:R-:W-:Y:S01]  /*10c0*/  ISETP.GE.AND P1, PT, R0, c[0x0][0x1b0], PT ;  /* 0x00006c0000007a0c */ /* 0x000fe20003f26270 */
[----:B------:R-:W-:-:S04]  /*10d0*/  IMAD.WIDE.U32 R2, R5, 0x4, R2 ;  /* 0x0000000405027825 */ /* 0x000fc800078e0002 */
[----:B------:R-:W0:Y:S04]  /*10e0*/  LDS.128 R8, [R5.X4] ;  /* 0x0000000005087984 */ /* 0x000e280000004c00 */
[----:B0-----:R0:W-:Y:S04]  /*10f0*/  @!P0 STG.E.128 [R2.64], R8 ;  /* 0x0000000802008986 */ /* 0x0011e8000c101d04 */
[----:B------:R-:W-:Y:S05]  /*1100*/  @P1 EXIT ;  /* 0x000000000000194d */ /* 0x000fea0003800000 */
[----:B------:R-:W1:Y:S04]  /*1110*/  LDS.128 R4, [R5.X4+0x1000] ;  /* 0x0010000005047984 */ /* 0x000e680000004c00 */
[----:B-1----:R-:W-:Y:S01]  /*1120*/  STG.E.128 [R2.64+0x1000], R4 ;  /* 0x0010000402007986 */ /* 0x002fe2000c101d04 */
[----:B------:R-:W-:Y:S05]  /*1130*/  EXIT ;  /* 0x000000000000794d */ /* 0x000fea0003800000 */
.L_x_2:
[----:B------:R-:W-:-:S00]  /*1140*/  BRA `(.L_x_2) ;  /* 0xfffffff000007947 */ /* 0x000fc0000383ffff */
[----:B------:R-:W-:-:S00]  /*1150*/  NOP ;  /* 0x0000000000007918 */ /* 0x000fc00000000000 */
        /* <DEDUP_REMOVED lines=10> */
.L_x_3:


//--------------------- .nv.shared._rms_norm_backward_kernel --------------------------
	.section	.nv.shared._rms_norm_backward_kernel,"aw",@nobits
	.sectionflags	@""
	.align	16
